//
// Generated by NVIDIA NVVM Compiler
//
// Compiler Build ID: CL-36424714
// Cuda compilation tools, release 13.0, V13.0.88
// Based on NVVM 20.0.0
//

.version 9.0
.target sm_100
.address_size 64

	// .globl	_Z10isToeplitzPKfiiPb

.visible .entry _Z10isToeplitzPKfiiPb(
	.param .u64 .ptr .align 1 _Z10isToeplitzPKfiiPb_param_0,
	.param .u32 _Z10isToeplitzPKfiiPb_param_1,
	.param .u32 _Z10isToeplitzPKfiiPb_param_2,
	.param .u64 .ptr .align 1 _Z10isToeplitzPKfiiPb_param_3
)
{
	.reg .pred 	%p<8>;
	.reg .b16 	%rs<2>;
	.reg .b32 	%r<14>;
	.reg .b32 	%f<3>;
	.reg .b64 	%rd<12>;

	ld.param.u64 	%rd1, [_Z10isToeplitzPKfiiPb_param_0];
	ld.param.u32 	%r3, [_Z10isToeplitzPKfiiPb_param_1];
	ld.param.u32 	%r4, [_Z10isToeplitzPKfiiPb_param_2];
	ld.param.u64 	%rd2, [_Z10isToeplitzPKfiiPb_param_3];
	mov.u32 	%r5, %ctaid.y;
	mov.u32 	%r6, %ntid.y;
	mov.u32 	%r7, %tid.y;
	mad.lo.s32 	%r1, %r5, %r6, %r7;
	mov.u32 	%r8, %ctaid.x;
	mov.u32 	%r9, %ntid.x;
	mov.u32 	%r10, %tid.x;
	mad.lo.s32 	%r2, %r8, %r9, %r10;
	setp.ge.s32 	%p1, %r1, %r4;
	setp.ge.s32 	%p2, %r2, %r3;
	or.pred  	%p3, %p2, %p1;
	@%p3 bra 	$L__BB0_4;
	setp.eq.s32 	%p4, %r1, 0;
	setp.lt.s32 	%p5, %r2, 1;
	or.pred  	%p6, %p4, %p5;
	@%p6 bra 	$L__BB0_4;
	cvta.to.global.u64 	%rd3, %rd1;
	mul.lo.s32 	%r11, %r3, %r1;
	add.s32 	%r12, %r11, %r2;
	mul.wide.s32 	%rd4, %r12, 4;
	add.s64 	%rd5, %rd3, %rd4;
	ld.global.f32 	%f1, [%rd5];
	sub.s32 	%r13, %r11, %r3;
	cvt.s64.s32 	%rd6, %r13;
	cvt.u64.u32 	%rd7, %r2;
	add.s64 	%rd8, %rd7, %rd6;
	shl.b64 	%rd9, %rd8, 2;
	add.s64 	%rd10, %rd3, %rd9;
	ld.global.f32 	%f2, [%rd10+-4];
	setp.eq.f32 	%p7, %f1, %f2;
	@%p7 bra 	$L__BB0_4;
	cvta.to.global.u64 	%rd11, %rd2;
	mov.b16 	%rs1, 0;
	st.global.u8 	[%rd11], %rs1;
$L__BB0_4:
	ret;

}
	// .globl	_Z10isDiagonalPKfiiPb
.visible .entry _Z10isDiagonalPKfiiPb(
	.param .u64 .ptr .align 1 _Z10isDiagonalPKfiiPb_param_0,
	.param .u32 _Z10isDiagonalPKfiiPb_param_1,
	.param .u32 _Z10isDiagonalPKfiiPb_param_2,
	.param .u64 .ptr .align 1 _Z10isDiagonalPKfiiPb_param_3
)
{
	.reg .pred 	%p<7>;
	.reg .b16 	%rs<2>;
	.reg .b32 	%r<12>;
	.reg .b32 	%f<2>;
	.reg .b64 	%rd<7>;

	ld.param.u64 	%rd1, [_Z10isDiagonalPKfiiPb_param_0];
	ld.param.u32 	%r3, [_Z10isDiagonalPKfiiPb_param_1];
	ld.param.u32 	%r4, [_Z10isDiagonalPKfiiPb_param_2];
	ld.param.u64 	%rd2, [_Z10isDiagonalPKfiiPb_param_3];
	mov.u32 	%r5, %ctaid.y;
	mov.u32 	%r6, %ntid.y;
	mov.u32 	%r7, %tid.y;
	mad.lo.s32 	%r1, %r5, %r6, %r7;
	mov.u32 	%r8, %ctaid.x;
	mov.u32 	%r9, %ntid.x;
	mov.u32 	%r10, %tid.x;
	mad.lo.s32 	%r2, %r8, %r9, %r10;
	setp.ge.s32 	%p1, %r1, %r4;
	setp.ge.s32 	%p2, %r2, %r3;
	or.pred  	%p3, %p2, %p1;
	setp.eq.s32 	%p4, %r1, %r2;
	or.pred  	%p5, %p4, %p3;
	@%p5 bra 	$L__BB1_3;
	cvta.to.global.u64 	%rd3, %rd1;
	mad.lo.s32 	%r11, %r3, %r1, %r2;
	mul.wide.s32 	%rd4, %r11, 4;
	add.s64 	%rd5, %rd3, %rd4;
	ld.global.f32 	%f1, [%rd5];
	setp.eq.f32 	%p6, %f1, 0f00000000;
	@%p6 bra 	$L__BB1_3;
	cvta.to.global.u64 	%rd6, %rd2;
	mov.b16 	%rs1, 0;
	st.global.u8 	[%rd6], %rs1;
$L__BB1_3:
	ret;

}
	// .globl	_Z11isSymmetricPKfiiPb
.visible .entry _Z11isSymmetricPKfiiPb(
	.param .u64 .ptr .align 1 _Z11isSymmetricPKfiiPb_param_0,
	.param .u32 _Z11isSymmetricPKfiiPb_param_1,
	.param .u32 _Z11isSymmetricPKfiiPb_param_2,
	.param .u64 .ptr .align 1 _Z11isSymmetricPKfiiPb_param_3
)
{
	.reg .pred 	%p<5>;
	.reg .b16 	%rs<2>;
	.reg .b32 	%r<13>;
	.reg .b32 	%f<3>;
	.reg .b64 	%rd<9>;

	ld.param.u64 	%rd1, [_Z11isSymmetricPKfiiPb_param_0];
	ld.param.u32 	%r3, [_Z11isSymmetricPKfiiPb_param_1];
	ld.param.u32 	%r4, [_Z11isSymmetricPKfiiPb_param_2];
	ld.param.u64 	%rd2, [_Z11isSymmetricPKfiiPb_param_3];
	mov.u32 	%r5, %ctaid.y;
	mov.u32 	%r6, %ntid.y;
	mov.u32 	%r7, %tid.y;
	mad.lo.s32 	%r1, %r5, %r6, %r7;
	mov.u32 	%r8, %ctaid.x;
	mov.u32 	%r9, %ntid.x;
	mov.u32 	%r10, %tid.x;
	mad.lo.s32 	%r2, %r8, %r9, %r10;
	setp.ge.s32 	%p1, %r1, %r4;
	setp.ge.s32 	%p2, %r2, %r3;
	or.pred  	%p3, %p2, %p1;
	@%p3 bra 	$L__BB2_3;
	cvta.to.global.u64 	%rd3, %rd1;
	mad.lo.s32 	%r11, %r3, %r1, %r2;
	mul.wide.s32 	%rd4, %r11, 4;
	add.s64 	%rd5, %rd3, %rd4;
	ld.global.f32 	%f1, [%rd5];
	mad.lo.s32 	%r12, %r3, %r2, %r1;
	mul.wide.s32 	%rd6, %r12, 4;
	add.s64 	%rd7, %rd3, %rd6;
	ld.global.f32 	%f2, [%rd7];
	setp.eq.f32 	%p4, %f1, %f2;
	@%p4 bra 	$L__BB2_3;
	cvta.to.global.u64 	%rd8, %rd2;
	mov.b16 	%rs1, 0;
	st.global.u8 	[%rd8], %rs1;
$L__BB2_3:
	ret;

}
	// .globl	_Z15isSkewSymmetricPKfiiPb
.visible .entry _Z15isSkewSymmetricPKfiiPb(
	.param .u64 .ptr .align 1 _Z15isSkewSymmetricPKfiiPb_param_0,
	.param .u32 _Z15isSkewSymmetricPKfiiPb_param_1,
	.param .u32 _Z15isSkewSymmetricPKfiiPb_param_2,
	.param .u64 .ptr .align 1 _Z15isSkewSymmetricPKfiiPb_param_3
)
{
	.reg .pred 	%p<5>;
	.reg .b16 	%rs<2>;
	.reg .b32 	%r<13>;
	.reg .b32 	%f<4>;
	.reg .b64 	%rd<9>;

	ld.param.u64 	%rd1, [_Z15isSkewSymmetricPKfiiPb_param_0];
	ld.param.u32 	%r3, [_Z15isSkewSymmetricPKfiiPb_param_1];
	ld.param.u32 	%r4, [_Z15isSkewSymmetricPKfiiPb_param_2];
	ld.param.u64 	%rd2, [_Z15isSkewSymmetricPKfiiPb_param_3];
	mov.u32 	%r5, %ctaid.y;
	mov.u32 	%r6, %ntid.y;
	mov.u32 	%r7, %tid.y;
	mad.lo.s32 	%r1, %r5, %r6, %r7;
	mov.u32 	%r8, %ctaid.x;
	mov.u32 	%r9, %ntid.x;
	mov.u32 	%r10, %tid.x;
	mad.lo.s32 	%r2, %r8, %r9, %r10;
	setp.ge.s32 	%p1, %r1, %r4;
	setp.ge.s32 	%p2, %r2, %r3;
	or.pred  	%p3, %p2, %p1;
	@%p3 bra 	$L__BB3_3;
	cvta.to.global.u64 	%rd3, %rd1;
	mad.lo.s32 	%r11, %r3, %r1, %r2;
	mul.wide.s32 	%rd4, %r11, 4;
	add.s64 	%rd5, %rd3, %rd4;
	ld.global.f32 	%f1, [%rd5];
	mad.lo.s32 	%r12, %r3, %r2, %r1;
	mul.wide.s32 	%rd6, %r12, 4;
	add.s64 	%rd7, %rd3, %rd6;
	ld.global.f32 	%f2, [%rd7];
	neg.f32 	%f3, %f2;
	setp.eq.f32 	%p4, %f1, %f3;
	@%p4 bra 	$L__BB3_3;
	cvta.to.global.u64 	%rd8, %rd2;
	mov.b16 	%rs1, 0;
	st.global.u8 	[%rd8], %rs1;
$L__BB3_3:
	ret;

}
	// .globl	_Z12isIdempotentPKfiiPb
.visible .entry _Z12isIdempotentPKfiiPb(
	.param .u64 .ptr .align 1 _Z12isIdempotentPKfiiPb_param_0,
	.param .u32 _Z12isIdempotentPKfiiPb_param_1,
	.param .u32 _Z12isIdempotentPKfiiPb_param_2,
	.param .u64 .ptr .align 1 _Z12isIdempotentPKfiiPb_param_3
)
{
	.reg .pred 	%p<5>;
	.reg .b16 	%rs<2>;
	.reg .b32 	%r<12>;
	.reg .b32 	%f<3>;
	.reg .b64 	%rd<7>;

	ld.param.u64 	%rd1, [_Z12isIdempotentPKfiiPb_param_0];
	ld.param.u32 	%r3, [_Z12isIdempotentPKfiiPb_param_1];
	ld.param.u32 	%r4, [_Z12isIdempotentPKfiiPb_param_2];
	ld.param.u64 	%rd2, [_Z12isIdempotentPKfiiPb_param_3];
	mov.u32 	%r5, %ctaid.y;
	mov.u32 	%r6, %ntid.y;
	mov.u32 	%r7, %tid.y;
	mad.lo.s32 	%r1, %r5, %r6, %r7;
	mov.u32 	%r8, %ctaid.x;
	mov.u32 	%r9, %ntid.x;
	mov.u32 	%r10, %tid.x;
	mad.lo.s32 	%r2, %r8, %r9, %r10;
	setp.ge.s32 	%p1, %r1, %r4;
	setp.ge.s32 	%p2, %r2, %r3;
	or.pred  	%p3, %p2, %p1;
	@%p3 bra 	$L__BB4_3;
	cvta.to.global.u64 	%rd3, %rd1;
	mad.lo.s32 	%r11, %r3, %r1, %r2;
	mul.wide.s32 	%rd4, %r11, 4;
	add.s64 	%rd5, %rd3, %rd4;
	ld.global.f32 	%f1, [%rd5];
	mul.f32 	%f2, %f1, %f1;
	setp.eq.f32 	%p4, %f1, %f2;
	@%p4 bra 	$L__BB4_3;
	cvta.to.global.u64 	%rd6, %rd2;
	mov.b16 	%rs1, 0;
	st.global.u8 	[%rd6], %rs1;
$L__BB4_3:
	ret;

}


// ===== COMPILED SASS (sm_100) =====

	.target	sm_100

	.elftype	@"ET_EXEC"


//--------------------- .note.nv.tkinfo           --------------------------
	.section	.note.nv.tkinfo,"",@"SHT_NOTE"
	.sectionflags	@"SHF_NOTE_NV_TKINFO"
	.tkinfo
        /*0018*/ 	.word	0x00000002
        /*0030*/ 	.string	""
        /*0030*/ 	.string	"ptxas"
        /*0030*/ 	.string	"Cuda compilation tools, release 13.0, V13.0.88"
        /*0030*/ 	.string	"Build cuda_13.0.r13.0/compiler.36424714_0"
        /*0030*/ 	.string	"-arch sm_100 -m 64 "



//--------------------- .note.nv.cuinfo           --------------------------
	.section	.note.nv.cuinfo,"",@"SHT_NOTE"
	.sectionflags	@"SHF_NOTE_NV_CUINFO"
        /*0018*/ 	.short	0x0002
        /*001a*/ 	.short	0x0064
        /*001c*/ 	.short	0x0082
	.zero		2


//--------------------- .nv.info                  --------------------------
	.section	.nv.info,"",@"SHT_CUDA_INFO"
	.align	4


	//----- nvinfo : EIATTR_REGCOUNT
	.align		4
        /*0000*/ 	.byte	0x04, 0x2f
        /*0002*/ 	.short	(.L_1 - .L_0)
	.align		4
.L_0:
        /*0004*/ 	.word	index@(_Z10isToeplitzPKfiiPb)
        /*0008*/ 	.word	0x0000000c


	//----- nvinfo : EIATTR_FRAME_SIZE
	.align		4
.L_1:
        /*000c*/ 	.byte	0x04, 0x11
        /*000e*/ 	.short	(.L_3 - .L_2)
	.align		4
.L_2:
        /*0010*/ 	.word	index@(_Z10isToeplitzPKfiiPb)
        /*0014*/ 	.word	0x00000000


	//----- nvinfo : EIATTR_REGCOUNT
	.align		4
.L_3:
        /*0018*/ 	.byte	0x04, 0x2f
        /*001a*/ 	.short	(.L_5 - .L_4)
	.align		4
.L_4:
        /*001c*/ 	.word	index@(_Z10isDiagonalPKfiiPb)
        /*0020*/ 	.word	0x00000008


	//----- nvinfo : EIATTR_FRAME_SIZE
	.align		4
.L_5:
        /*0024*/ 	.byte	0x04, 0x11
        /*0026*/ 	.short	(.L_7 - .L_6)
	.align		4
.L_6:
        /*0028*/ 	.word	index@(_Z10isDiagonalPKfiiPb)
        /*002c*/ 	.word	0x00000000


	//----- nvinfo : EIATTR_REGCOUNT
	.align		4
.L_7:
        /*0030*/ 	.byte	0x04, 0x2f
        /*0032*/ 	.short	(.L_9 - .L_8)
	.align		4
.L_8:
        /*0034*/ 	.word	index@(_Z11isSymmetricPKfiiPb)
        /*0038*/ 	.word	0x0000000c


	//----- nvinfo : EIATTR_FRAME_SIZE
	.align		4
.L_9:
        /*003c*/ 	.byte	0x04, 0x11
        /*003e*/ 	.short	(.L_11 - .L_10)
	.align		4
.L_10:
        /*0040*/ 	.word	index@(_Z11isSymmetricPKfiiPb)
        /*0044*/ 	.word	0x00000000


	//----- nvinfo : EIATTR_REGCOUNT
	.align		4
.L_11:
        /*0048*/ 	.byte	0x04, 0x2f
        /*004a*/ 	.short	(.L_13 - .L_12)
	.align		4
.L_12:
        /*004c*/ 	.word	index@(_Z15isSkewSymmetricPKfiiPb)
        /*0050*/ 	.word	0x0000000c


	//----- nvinfo : EIATTR_FRAME_SIZE
	.align		4
.L_13:
        /*0054*/ 	.byte	0x04, 0x11
        /*0056*/ 	.short	(.L_15 - .L_14)
	.align		4
.L_14:
        /*0058*/ 	.word	index@(_Z15isSkewSymmetricPKfiiPb)
        /*005c*/ 	.word	0x00000000


	//----- nvinfo : EIATTR_REGCOUNT
	.align		4
.L_15:
        /*0060*/ 	.byte	0x04, 0x2f
        /*0062*/ 	.short	(.L_17 - .L_16)
	.align		4
.L_16:
        /*0064*/ 	.word	index@(_Z12isIdempotentPKfiiPb)
        /*0068*/ 	.word	0x00000008


	//----- nvinfo : EIATTR_FRAME_SIZE
	.align		4
.L_17:
        /*006c*/ 	.byte	0x04, 0x11
        /*006e*/ 	.short	(.L_19 - .L_18)
	.align		4
.L_18:
        /*0070*/ 	.word	index@(_Z12isIdempotentPKfiiPb)
        /*0074*/ 	.word	0x00000000


	//----- nvinfo : EIATTR_MIN_STACK_SIZE
	.align		4
.L_19:
        /*0078*/ 	.byte	0x04, 0x12
        /*007a*/ 	.short	(.L_21 - .L_20)
	.align		4
.L_20:
        /*007c*/ 	.word	index@(_Z12isIdempotentPKfiiPb)
        /*0080*/ 	.word	0x00000000


	//----- nvinfo : EIATTR_MIN_STACK_SIZE
	.align		4
.L_21:
        /*0084*/ 	.byte	0x04, 0x12
        /*0086*/ 	.short	(.L_23 - .L_22)
	.align		4
.L_22:
        /*0088*/ 	.word	index@(_Z15isSkewSymmetricPKfiiPb)
        /*008c*/ 	.word	0x00000000


	//----- nvinfo : EIATTR_MIN_STACK_SIZE
	.align		4
.L_23:
        /*0090*/ 	.byte	0x04, 0x12
        /*0092*/ 	.short	(.L_25 - .L_24)
	.align		4
.L_24:
        /*0094*/ 	.word	index@(_Z11isSymmetricPKfiiPb)
        /*0098*/ 	.word	0x00000000


	//----- nvinfo : EIATTR_MIN_STACK_SIZE
	.align		4
.L_25:
        /*009c*/ 	.byte	0x04, 0x12
        /*009e*/ 	.short	(.L_27 - .L_26)
	.align		4
.L_26:
        /*00a0*/ 	.word	index@(_Z10isDiagonalPKfiiPb)
        /*00a4*/ 	.word	0x00000000


	//----- nvinfo : EIATTR_MIN_STACK_SIZE
	.align		4
.L_27:
        /*00a8*/ 	.byte	0x04, 0x12
        /*00aa*/ 	.short	(.L_29 - .L_28)
	.align		4
.L_28:
        /*00ac*/ 	.word	index@(_Z10isToeplitzPKfiiPb)
        /*00b0*/ 	.word	0x00000000
.L_29:


//--------------------- .nv.compat                --------------------------
	.section	.nv.compat,"",@"SHT_CUDA_COMPAT_INFO"
	.align	4
        /*0000*/ 	.byte	0x02, 0x09, 0x00, 0x00, 0x02, 0x02, 0x01, 0x00, 0x02, 0x05, 0x05, 0x00, 0x03, 0x07, 0x01, 0x01
        /*0010*/ 	.byte	0x02, 0x03, 0x00, 0x00, 0x02, 0x06, 0x01, 0x00, 0x04, 0x0b, 0x08, 0x00, 0x09, 0x00, 0x00, 0x00
        /*0020*/ 	.byte	0x00, 0x00, 0x00, 0x00


//--------------------- .nv.info._Z12isIdempotentPKfiiPb --------------------------
	.section	.nv.info._Z12isIdempotentPKfiiPb,"",@"SHT_CUDA_INFO"
	.sectionflags	@""
	.align	4


	//----- nvinfo : EIATTR_CUDA_API_VERSION
	.align		4
        /*0000*/ 	.byte	0x04, 0x37
        /*0002*/ 	.short	(.L_31 - .L_30)
.L_30:
        /*0004*/ 	.word	0x00000082


	//----- nvinfo : EIATTR_KPARAM_INFO
	.align		4
.L_31:
        /*0008*/ 	.byte	0x04, 0x17
        /*000a*/ 	.short	(.L_33 - .L_32)
.L_32:
        /*000c*/ 	.word	0x00000000
        /*0010*/ 	.short	0x0003
        /*0012*/ 	.short	0x0010
        /*0014*/ 	.byte	0x00, 0xf5, 0x21, 0x00


	//----- nvinfo : EIATTR_KPARAM_INFO
	.align		4
.L_33:
        /*0018*/ 	.byte	0x04, 0x17
        /*001a*/ 	.short	(.L_35 - .L_34)
.L_34:
        /*001c*/ 	.word	0x00000000
        /*0020*/ 	.short	0x0002
        /*0022*/ 	.short	0x000c
        /*0024*/ 	.byte	0x00, 0xf0, 0x11, 0x00


	//----- nvinfo : EIATTR_KPARAM_INFO
	.align		4
.L_35:
        /*0028*/ 	.byte	0x04, 0x17
        /*002a*/ 	.short	(.L_37 - .L_36)
.L_36:
        /*002c*/ 	.word	0x00000000
        /*0030*/ 	.short	0x0001
        /*0032*/ 	.short	0x0008
        /*0034*/ 	.byte	0x00, 0xf0, 0x11, 0x00


	//----- nvinfo : EIATTR_KPARAM_INFO
	.align		4
.L_37:
        /*0038*/ 	.byte	0x04, 0x17
        /*003a*/ 	.short	(.L_39 - .L_38)
.L_38:
        /*003c*/ 	.word	0x00000000
        /*0040*/ 	.short	0x0000
        /*0042*/ 	.short	0x0000
        /*0044*/ 	.byte	0x00, 0xf5, 0x21, 0x00


	//----- nvinfo : EIATTR_SPARSE_MMA_MASK
	.align		4
.L_39:
        /*0048*/ 	.byte	0x03, 0x50
        /*004a*/ 	.short	0x0000


	//----- nvinfo : EIATTR_MAXREG_COUNT
	.align		4
        /*004c*/ 	.byte	0x03, 0x1b
        /*004e*/ 	.short	0x00ff


	//----- nvinfo : EIATTR_MERCURY_ISA_VERSION
	.align		4
        /*0050*/ 	.byte	0x03, 0x5f
        /*0052*/ 	.short	0x0101


	//----- nvinfo : EIATTR_VRC_CTA_INIT_COUNT
	.align		4
        /*0054*/ 	.byte	0x02, 0x4a
	.zero		1
	.zero		1


	//----- nvinfo : EIATTR_EXIT_INSTR_OFFSETS
	.align		4
        /*0058*/ 	.byte	0x04, 0x1c
        /*005a*/ 	.short	(.L_41 - .L_40)


	//   ....[0]....
.L_40:
        /*005c*/ 	.word	0x000000c0


	//   ....[1]....
        /*0060*/ 	.word	0x00000140


	//   ....[2]....
        /*0064*/ 	.word	0x00000170


	//----- nvinfo : EIATTR_CBANK_PARAM_SIZE
	.align		4
.L_41:
        /*0068*/ 	.byte	0x03, 0x19
        /*006a*/ 	.short	0x0018


	//----- nvinfo : EIATTR_PARAM_CBANK
	.align		4
        /*006c*/ 	.byte	0x04, 0x0a
        /*006e*/ 	.short	(.L_43 - .L_42)
	.align		4
.L_42:
        /*0070*/ 	.word	index@(.nv.constant0._Z12isIdempotentPKfiiPb)
        /*0074*/ 	.short	0x0380
        /*0076*/ 	.short	0x0018


	//----- nvinfo : EIATTR_SW_WAR
	.align		4
.L_43:
        /*0078*/ 	.byte	0x04, 0x36
        /*007a*/ 	.short	(.L_45 - .L_44)
.L_44:
        /*007c*/ 	.word	0x00000008
.L_45:


//--------------------- .nv.info._Z15isSkewSymmetricPKfiiPb --------------------------
	.section	.nv.info._Z15isSkewSymmetricPKfiiPb,"",@"SHT_CUDA_INFO"
	.sectionflags	@""
	.align	4


	//----- nvinfo : EIATTR_CUDA_API_VERSION
	.align		4
        /*0000*/ 	.byte	0x04, 0x37
        /*0002*/ 	.short	(.L_47 - .L_46)
.L_46:
        /*0004*/ 	.word	0x00000082


	//----- nvinfo : EIATTR_KPARAM_INFO
	.align		4
.L_47:
        /*0008*/ 	.byte	0x04, 0x17
        /*000a*/ 	.short	(.L_49 - .L_48)
.L_48:
        /*000c*/ 	.word	0x00000000
        /*0010*/ 	.short	0x0003
        /*0012*/ 	.short	0x0010
        /*0014*/ 	.byte	0x00, 0xf5, 0x21, 0x00


	//----- nvinfo : EIATTR_KPARAM_INFO
	.align		4
.L_49:
        /*0018*/ 	.byte	0x04, 0x17
        /*001a*/ 	.short	(.L_51 - .L_50)
.L_50:
        /*001c*/ 	.word	0x00000000
        /*0020*/ 	.short	0x0002
        /*0022*/ 	.short	0x000c
        /*0024*/ 	.byte	0x00, 0xf0, 0x11, 0x00


	//----- nvinfo : EIATTR_KPARAM_INFO
	.align		4
.L_51:
        /*0028*/ 	.byte	0x04, 0x17
        /*002a*/ 	.short	(.L_53 - .L_52)
.L_52:
        /*002c*/ 	.word	0x00000000
        /*0030*/ 	.short	0x0001
        /*0032*/ 	.short	0x0008
        /*0034*/ 	.byte	0x00, 0xf0, 0x11, 0x00


	//----- nvinfo : EIATTR_KPARAM_INFO
	.align		4
.L_53:
        /*0038*/ 	.byte	0x04, 0x17
        /*003a*/ 	.short	(.L_55 - .L_54)
.L_54:
        /*003c*/ 	.word	0x00000000
        /*0040*/ 	.short	0x0000
        /*0042*/ 	.short	0x0000
        /*0044*/ 	.byte	0x00, 0xf5, 0x21, 0x00


	//----- nvinfo : EIATTR_SPARSE_MMA_MASK
	.align		4
.L_55:
        /*0048*/ 	.byte	0x03, 0x50
        /*004a*/ 	.short	0x0000


	//----- nvinfo : EIATTR_MAXREG_COUNT
	.align		4
        /*004c*/ 	.byte	0x03, 0x1b
        /*004e*/ 	.short	0x00ff


	//----- nvinfo : EIATTR_MERCURY_ISA_VERSION
	.align		4
        /*0050*/ 	.byte	0x03, 0x5f
        /*0052*/ 	.short	0x0101


	//----- nvinfo : EIATTR_VRC_CTA_INIT_COUNT
	.align		4
        /*0054*/ 	.byte	0x02, 0x4a
	.zero		1
	.zero		1


	//----- nvinfo : EIATTR_EXIT_INSTR_OFFSETS
	.align		4
        /*0058*/ 	.byte	0x04, 0x1c
        /*005a*/ 	.short	(.L_57 - .L_56)


	//   ....[0]....
.L_56:
        /*005c*/ 	.word	0x000000c0


	//   ....[1]....
        /*0060*/ 	.word	0x00000160


	//   ....[2]....
        /*0064*/ 	.word	0x00000190


	//----- nvinfo : EIATTR_CBANK_PARAM_SIZE
	.align		4
.L_57:
        /*0068*/ 	.byte	0x03, 0x19
        /*006a*/ 	.short	0x0018


	//----- nvinfo : EIATTR_PARAM_CBANK
	.align		4
        /*006c*/ 	.byte	0x04, 0x0a
        /*006e*/ 	.short	(.L_59 - .L_58)
	.align		4
.L_58:
        /*0070*/ 	.word	index@(.nv.constant0._Z15isSkewSymmetricPKfiiPb)
        /*0074*/ 	.short	0x0380
        /*0076*/ 	.short	0x0018


	//----- nvinfo : EIATTR_SW_WAR
	.align		4
.L_59:
        /*0078*/ 	.byte	0x04, 0x36
        /*007a*/ 	.short	(.L_61 - .L_60)
.L_60:
        /*007c*/ 	.word	0x00000008
.L_61:


//--------------------- .nv.info._Z11isSymmetricPKfiiPb --------------------------
	.section	.nv.info._Z11isSymmetricPKfiiPb,"",@"SHT_CUDA_INFO"
	.sectionflags	@""
	.align	4


	//----- nvinfo : EIATTR_CUDA_API_VERSION
	.align		4
        /*0000*/ 	.byte	0x04, 0x37
        /*0002*/ 	.short	(.L_63 - .L_62)
.L_62:
        /*0004*/ 	.word	0x00000082


	//----- nvinfo : EIATTR_KPARAM_INFO
	.align		4
.L_63:
        /*0008*/ 	.byte	0x04, 0x17
        /*000a*/ 	.short	(.L_65 - .L_64)
.L_64:
        /*000c*/ 	.word	0x00000000
        /*0010*/ 	.short	0x0003
        /*0012*/ 	.short	0x0010
        /*0014*/ 	.byte	0x00, 0xf5, 0x21, 0x00


	//----- nvinfo : EIATTR_KPARAM_INFO
	.align		4
.L_65:
        /*0018*/ 	.byte	0x04, 0x17
        /*001a*/ 	.short	(.L_67 - .L_66)
.L_66:
        /*001c*/ 	.word	0x00000000
        /*0020*/ 	.short	0x0002
        /*0022*/ 	.short	0x000c
        /*0024*/ 	.byte	0x00, 0xf0, 0x11, 0x00


	//----- nvinfo : EIATTR_KPARAM_INFO
	.align		4
.L_67:
        /*0028*/ 	.byte	0x04, 0x17
        /*002a*/ 	.short	(.L_69 - .L_68)
.L_68:
        /*002c*/ 	.word	0x00000000
        /*0030*/ 	.short	0x0001
        /*0032*/ 	.short	0x0008
        /*0034*/ 	.byte	0x00, 0xf0, 0x11, 0x00


	//----- nvinfo : EIATTR_KPARAM_INFO
	.align		4
.L_69:
        /*0038*/ 	.byte	0x04, 0x17
        /*003a*/ 	.short	(.L_71 - .L_70)
.L_70:
        /*003c*/ 	.word	0x00000000
        /*0040*/ 	.short	0x0000
        /*0042*/ 	.short	0x0000
        /*0044*/ 	.byte	0x00, 0xf5, 0x21, 0x00


	//----- nvinfo : EIATTR_SPARSE_MMA_MASK
	.align		4
.L_71:
        /*0048*/ 	.byte	0x03, 0x50
        /*004a*/ 	.short	0x0000


	//----- nvinfo : EIATTR_MAXREG_COUNT
	.align		4
        /*004c*/ 	.byte	0x03, 0x1b
        /*004e*/ 	.short	0x00ff


	//----- nvinfo : EIATTR_MERCURY_ISA_VERSION
	.align		4
        /*0050*/ 	.byte	0x03, 0x5f
        /*0052*/ 	.short	0x0101


	//----- nvinfo : EIATTR_VRC_CTA_INIT_COUNT
	.align		4
        /*0054*/ 	.byte	0x02, 0x4a
	.zero		1
	.zero		1


	//----- nvinfo : EIATTR_EXIT_INSTR_OFFSETS
	.align		4
        /*0058*/ 	.byte	0x04, 0x1c
        /*005a*/ 	.short	(.L_73 - .L_72)


	//   ....[0]....
.L_72:
        /*005c*/ 	.word	0x000000c0


	//   ....[1]....
        /*0060*/ 	.word	0x00000160


	//   ....[2]....
        /*0064*/ 	.word	0x00000190


	//----- nvinfo : EIATTR_CBANK_PARAM_SIZE
	.align		4
.L_73:
        /*0068*/ 	.byte	0x03, 0x19
        /*006a*/ 	.short	0x0018


	//----- nvinfo : EIATTR_PARAM_CBANK
	.align		4
        /*006c*/ 	.byte	0x04, 0x0a
        /*006e*/ 	.short	(.L_75 - .L_74)
	.align		4
.L_74:
        /*0070*/ 	.word	index@(.nv.constant0._Z11isSymmetricPKfiiPb)
        /*0074*/ 	.short	0x0380
        /*0076*/ 	.short	0x0018


	//----- nvinfo : EIATTR_SW_WAR
	.align		4
.L_75:
        /*0078*/ 	.byte	0x04, 0x36
        /*007a*/ 	.short	(.L_77 - .L_76)
.L_76:
        /*007c*/ 	.word	0x00000008
.L_77:


//--------------------- .nv.info._Z10isDiagonalPKfiiPb --------------------------
	.section	.nv.info._Z10isDiagonalPKfiiPb,"",@"SHT_CUDA_INFO"
	.sectionflags	@""
	.align	4


	//----- nvinfo : EIATTR_CUDA_API_VERSION
	.align		4
        /*0000*/ 	.byte	0x04, 0x37
        /*0002*/ 	.short	(.L_79 - .L_78)
.L_78:
        /*0004*/ 	.word	0x00000082


	//----- nvinfo : EIATTR_KPARAM_INFO
	.align		4
.L_79:
        /*0008*/ 	.byte	0x04, 0x17
        /*000a*/ 	.short	(.L_81 - .L_80)
.L_80:
        /*000c*/ 	.word	0x00000000
        /*0010*/ 	.short	0x0003
        /*0012*/ 	.short	0x0010
        /*0014*/ 	.byte	0x00, 0xf5, 0x21, 0x00


	//----- nvinfo : EIATTR_KPARAM_INFO
	.align		4
.L_81:
        /*0018*/ 	.byte	0x04, 0x17
        /*001a*/ 	.short	(.L_83 - .L_82)
.L_82:
        /*001c*/ 	.word	0x00000000
        /*0020*/ 	.short	0x0002
        /*0022*/ 	.short	0x000c
        /*0024*/ 	.byte	0x00, 0xf0, 0x11, 0x00


	//----- nvinfo : EIATTR_KPARAM_INFO
	.align		4
.L_83:
        /*0028*/ 	.byte	0x04, 0x17
        /*002a*/ 	.short	(.L_85 - .L_84)
.L_84:
        /*002c*/ 	.word	0x00000000
        /*0030*/ 	.short	0x0001
        /*0032*/ 	.short	0x0008
        /*0034*/ 	.byte	0x00, 0xf0, 0x11, 0x00


	//----- nvinfo : EIATTR_KPARAM_INFO
	.align		4
.L_85:
        /*0038*/ 	.byte	0x04, 0x17
        /*003a*/ 	.short	(.L_87 - .L_86)
.L_86:
        /*003c*/ 	.word	0x00000000
        /*0040*/ 	.short	0x0000
        /*0042*/ 	.short	0x0000
        /*0044*/ 	.byte	0x00, 0xf5, 0x21, 0x00


	//----- nvinfo : EIATTR_SPARSE_MMA_MASK
	.align		4
.L_87:
        /*0048*/ 	.byte	0x03, 0x50
        /*004a*/ 	.short	0x0000


	//----- nvinfo : EIATTR_MAXREG_COUNT
	.align		4
        /*004c*/ 	.byte	0x03, 0x1b
        /*004e*/ 	.short	0x00ff


	//----- nvinfo : EIATTR_MERCURY_ISA_VERSION
	.align		4
        /*0050*/ 	.byte	0x03, 0x5f
        /*0052*/ 	.short	0x0101


	//----- nvinfo : EIATTR_VRC_CTA_INIT_COUNT
	.align		4
        /*0054*/ 	.byte	0x02, 0x4a
	.zero		1
	.zero		1


	//----- nvinfo : EIATTR_EXIT_INSTR_OFFSETS
	.align		4
        /*0058*/ 	.byte	0x04, 0x1c
        /*005a*/ 	.short	(.L_89 - .L_88)


	//   ....[0]....
.L_88:
        /*005c*/ 	.word	0x000000d0


	//   ....[1]....
        /*0060*/ 	.word	0x00000140


	//   ....[2]....
        /*0064*/ 	.word	0x00000170


	//----- nvinfo : EIATTR_CBANK_PARAM_SIZE
	.align		4
.L_89:
        /*0068*/ 	.byte	0x03, 0x19
        /*006a*/ 	.short	0x0018


	//----- nvinfo : EIATTR_PARAM_CBANK
	.align		4
        /*006c*/ 	.byte	0x04, 0x0a
        /*006e*/ 	.short	(.L_91 - .L_90)
	.align		4
.L_90:
        /*0070*/ 	.word	index@(.nv.constant0._Z10isDiagonalPKfiiPb)
        /*0074*/ 	.short	0x0380
        /*0076*/ 	.short	0x0018


	//----- nvinfo : EIATTR_SW_WAR
	.align		4
.L_91:
        /*0078*/ 	.byte	0x04, 0x36
        /*007a*/ 	.short	(.L_93 - .L_92)
.L_92:
        /*007c*/ 	.word	0x00000008
.L_93:


//--------------------- .nv.info._Z10isToeplitzPKfiiPb --------------------------
	.section	.nv.info._Z10isToeplitzPKfiiPb,"",@"SHT_CUDA_INFO"
	.sectionflags	@""
	.align	4


	//----- nvinfo : EIATTR_CUDA_API_VERSION
	.align		4
        /*0000*/ 	.byte	0x04, 0x37
        /*0002*/ 	.short	(.L_95 - .L_94)
.L_94:
        /*0004*/ 	.word	0x00000082


	//----- nvinfo : EIATTR_KPARAM_INFO
	.align		4
.L_95:
        /*0008*/ 	.byte	0x04, 0x17
        /*000a*/ 	.short	(.L_97 - .L_96)
.L_96:
        /*000c*/ 	.word	0x00000000
        /*0010*/ 	.short	0x0003
        /*0012*/ 	.short	0x0010
        /*0014*/ 	.byte	0x00, 0xf5, 0x21, 0x00


	//----- nvinfo : EIATTR_KPARAM_INFO
	.align		4
.L_97:
        /*0018*/ 	.byte	0x04, 0x17
        /*001a*/ 	.short	(.L_99 - .L_98)
.L_98:
        /*001c*/ 	.word	0x00000000
        /*0020*/ 	.short	0x0002
        /*0022*/ 	.short	0x000c
        /*0024*/ 	.byte	0x00, 0xf0, 0x11, 0x00


	//----- nvinfo : EIATTR_KPARAM_INFO
	.align		4
.L_99:
        /*0028*/ 	.byte	0x04, 0x17
        /*002a*/ 	.short	(.L_101 - .L_100)
.L_100:
        /*002c*/ 	.word	0x00000000
        /*0030*/ 	.short	0x0001
        /*0032*/ 	.short	0x0008
        /*0034*/ 	.byte	0x00, 0xf0, 0x11, 0x00


	//----- nvinfo : EIATTR_KPARAM_INFO
	.align		4
.L_101:
        /*0038*/ 	.byte	0x04, 0x17
        /*003a*/ 	.short	(.L_103 - .L_102)
.L_102:
        /*003c*/ 	.word	0x00000000
        /*0040*/ 	.short	0x0000
        /*0042*/ 	.short	0x0000
        /*0044*/ 	.byte	0x00, 0xf5, 0x21, 0x00


	//----- nvinfo : EIATTR_SPARSE_MMA_MASK
	.align		4
.L_103:
        /*0048*/ 	.byte	0x03, 0x50
        /*004a*/ 	.short	0x0000


	//----- nvinfo : EIATTR_MAXREG_COUNT
	.align		4
        /*004c*/ 	.byte	0x03, 0x1b
        /*004e*/ 	.short	0x00ff


	//----- nvinfo : EIATTR_MERCURY_ISA_VERSION
	.align		4
        /*0050*/ 	.byte	0x03, 0x5f
        /*0052*/ 	.short	0x0101


	//----- nvinfo : EIATTR_VRC_CTA_INIT_COUNT
	.align		4
        /*0054*/ 	.byte	0x02, 0x4a
	.zero		1
	.zero		1


	//----- nvinfo : EIATTR_EXIT_INSTR_OFFSETS
	.align		4
        /*0058*/ 	.byte	0x04, 0x1c
        /*005a*/ 	.short	(.L_105 - .L_104)


	//   ....[0]....
.L_104:
        /*005c*/ 	.word	0x000000c0


	//   ....[1]....
        /*0060*/ 	.word	0x000000f0


	//   ....[2]....
        /*0064*/ 	.word	0x000001d0


	//   ....[3]....
        /*0068*/ 	.word	0x00000200


	//----- nvinfo : EIATTR_CBANK_PARAM_SIZE
	.align		4
.L_105:
        /*006c*/ 	.byte	0x03, 0x19
        /*006e*/ 	.short	0x0018


	//----- nvinfo : EIATTR_PARAM_CBANK
	.align		4
        /*0070*/ 	.byte	0x04, 0x0a
        /*0072*/ 	.short	(.L_107 - .L_106)
	.align		4
.L_106:
        /*0074*/ 	.word	index@(.nv.constant0._Z10isToeplitzPKfiiPb)
        /*0078*/ 	.short	0x0380
        /*007a*/ 	.short	0x0018


	//----- nvinfo : EIATTR_SW_WAR
	.align		4
.L_107:
        /*007c*/ 	.byte	0x04, 0x36
        /*007e*/ 	.short	(.L_109 - .L_108)
.L_108:
        /*0080*/ 	.word	0x00000008
.L_109:


//--------------------- .nv.callgraph             --------------------------
	.section	.nv.callgraph,"",@"SHT_CUDA_CALLGRAPH"
	.align	4
	.sectionentsize	8
	.align		4
        /*0000*/ 	.word	0x00000000
	.align		4
        /*0004*/ 	.word	0xffffffff
	.align		4
        /*0008*/ 	.word	0x00000000
	.align		4
        /*000c*/ 	.word	0xfffffffe
	.align		4
        /*0010*/ 	.word	0x00000000
	.align		4
        /*0014*/ 	.word	0xfffffffd
	.align		4
        /*0018*/ 	.word	0x00000000
	.align		4
        /*001c*/ 	.word	0xfffffffc


//--------------------- .text._Z12isIdempotentPKfiiPb --------------------------
	.section	.text._Z12isIdempotentPKfiiPb,"ax",@progbits
	.align	128
        .global         _Z12isIdempotentPKfiiPb
        .type           _Z12isIdempotentPKfiiPb,@function
        .size           _Z12isIdempotentPKfiiPb,(.L_x_5 - _Z12isIdempotentPKfiiPb)
        .other          _Z12isIdempotentPKfiiPb,@"STO_CUDA_ENTRY STV_DEFAULT"
_Z12isIdempotentPKfiiPb:
.text._Z12isIdempotentPKfiiPb:
[----:B------:R-:W-:Y:S01]  /*0000*/  LDC R1, c[0x0][0x37c] ;  /* 0x0000df00ff017b82 */ /* 0x000fe20000000800 */
[----:B------:R-:W0:Y:S07]  /*0010*/  S2R R3, SR_TID.Y ;  /* 0x0000000000037919 */ /* 0x000e2e0000002200 */
[----:B------:R-:W0:Y:S01]  /*0020*/  S2UR UR4, SR_CTAID.Y ;  /* 0x00000000000479c3 */ /* 0x000e220000002600 */
[----:B------:R-:W1:Y:S01]  /*0030*/  LDCU.64 UR6, c[0x0][0x388] ;  /* 0x00007100ff0677ac */ /* 0x000e620008000a00 */
[----:B------:R-:W2:Y:S06]  /*0040*/  S2R R2, SR_TID.X ;  /* 0x0000000000027919 */ /* 0x000eac0000002100 */
[----:B------:R-:W0:Y:S08]  /*0050*/  LDC R0, c[0x0][0x364] ;  /* 0x0000d900ff007b82 */ /* 0x000e300000000800 */
[----:B------:R-:W2:Y:S08]  /*0060*/  S2UR UR5, SR_CTAID.X ;  /* 0x00000000000579c3 */ /* 0x000eb00000002500 */
[----:B------:R-:W2:Y:S01]  /*0070*/  LDC R5, c[0x0][0x360] ;  /* 0x0000d800ff057b82 */ /* 0x000ea20000000800 */
[----:B0-----:R-:W-:-:S05]  /*0080*/  IMAD R0, R0, UR4, R3 ;  /* 0x0000000400007c24 */ /* 0x001fca000f8e0203 */
[----:B-1----:R-:W-:Y:S01]  /*0090*/  ISETP.GE.AND P0, PT, R0, UR7, PT ;  /* 0x0000000700007c0c */ /* 0x002fe2000bf06270 */
[----:B--2---:R-:W-:-:S05]  /*00a0*/  IMAD R5, R5, UR5, R2 ;  /* 0x0000000505057c24 */ /* 0x004fca000f8e0202 */
[----:B------:R-:W-:-:S13]  /*00b0*/  ISETP.GE.OR P0, PT, R5, UR6, P0 ;  /* 0x0000000605007c0c */ /* 0x000fda0008706670 */
[----:B------:R-:W-:Y:S05]  /*00c0*/  @P0 EXIT ;  /* 0x000000000000094d */ /* 0x000fea0003800000 */
[----:B------:R-:W0:Y:S01]  /*00d0*/  LDC.64 R2, c[0x0][0x380] ;  /* 0x0000e000ff027b82 */ /* 0x000e220000000a00 */
[----:B------:R-:W1:Y:S01]  /*00e0*/  LDCU.64 UR4, c[0x0][0x358] ;  /* 0x00006b00ff0477ac */ /* 0x000e620008000a00 */
[----:B------:R-:W-:-:S04]  /*00f0*/  IMAD R5, R0, UR6, R5 ;  /* 0x0000000600057c24 */ /* 0x000fc8000f8e0205 */
[----:B0-----:R-:W-:-:S06]  /*0100*/  IMAD.WIDE R2, R5, 0x4, R2 ;  /* 0x0000000405027825 */ /* 0x001fcc00078e0202 */
[----:B-1----:R-:W2:Y:S02]  /*0110*/  LDG.E R2, desc[UR4][R2.64] ;  /* 0x0000000402027981 */ /* 0x002ea4000c1e1900 */
[----:B--2---:R-:W-:-:S05]  /*0120*/  FMUL R5, R2, R2 ;  /* 0x0000000202057220 */ /* 0x004fca0000400000 */
[----:B------:R-:W-:-:S13]  /*0130*/  FSETP.NEU.AND P0, PT, R2, R5, PT ;  /* 0x000000050200720b */ /* 0x000fda0003f0d000 */
[----:B------:R-:W-:Y:S05]  /*0140*/  @!P0 EXIT ;  /* 0x000000000000894d */ /* 0x000fea0003800000 */
[----:B------:R-:W0:Y:S02]  /*0150*/  LDC.64 R2, c[0x0][0x390] ;  /* 0x0000e400ff027b82 */ /* 0x000e240000000a00 */
[----:B0-----:R-:W-:Y:S01]  /*0160*/  STG.E.U8 desc[UR4][R2.64], RZ ;  /* 0x000000ff02007986 */ /* 0x001fe2000c101104 */
[----:B------:R-:W-:Y:S05]  /*0170*/  EXIT ;  /* 0x000000000000794d */ /* 0x000fea0003800000 */
.L_x_0:
[----:B------:R-:W-:-:S00]  /*0180*/  BRA `(.L_x_0) ;  /* 0xfffffffc00fc7947 */ /* 0x000fc0000383ffff */
[----:B------:R-:W-:-:S00]  /*0190*/  NOP ;  /* 0x0000000000007918 */ /* 0x000fc00000000000 */
        /* <DEDUP_REMOVED lines=14> */
.L_x_5:


//--------------------- .text._Z15isSkewSymmetricPKfiiPb --------------------------
	.section	.text._Z15isSkewSymmetricPKfiiPb,"ax",@progbits
	.align	128
        .global         _Z15isSkewSymmetricPKfiiPb
        .type           _Z15isSkewSymmetricPKfiiPb,@function
        .size           _Z15isSkewSymmetricPKfiiPb,(.L_x_6 - _Z15isSkewSymmetricPKfiiPb)
        .other          _Z15isSkewSymmetricPKfiiPb,@"STO_CUDA_ENTRY STV_DEFAULT"
_Z15isSkewSymmetricPKfiiPb:
.text._Z15isSkewSymmetricPKfiiPb:
        /* <DEDUP_REMOVED lines=15> */
[----:B------:R-:W-:Y:S02]  /*00f0*/  IMAD R7, R0, UR6, R3 ;  /* 0x0000000600077c24 */ /* 0x000fe4000f8e0203 */
[----:B------:R-:W-:Y:S02]  /*0100*/  IMAD R9, R3, UR6, R0 ;  /* 0x0000000603097c24 */ /* 0x000fe4000f8e0200 */
[----:B0-----:R-:W-:-:S04]  /*0110*/  IMAD.WIDE R2, R7, 0x4, R4 ;  /* 0x0000000407027825 */ /* 0x001fc800078e0204 */
[----:B------:R-:W-:Y:S02]  /*0120*/  IMAD.WIDE R4, R9, 0x4, R4 ;  /* 0x0000000409047825 */ /* 0x000fe400078e0204 */
[----:B-1----:R-:W2:Y:S04]  /*0130*/  LDG.E R2, desc[UR4][R2.64] ;  /* 0x0000000402027981 */ /* 0x002ea8000c1e1900 */
[----:B------:R-:W2:Y:S02]  /*0140*/  LDG.E R5, desc[UR4][R4.64] ;  /* 0x0000000404057981 */ /* 0x000ea4000c1e1900 */
[----:B--2---:R-:W-:-:S13]  /*0150*/  FSETP.NEU.AND P0, PT, R2, -R5, PT ;  /* 0x800000050200720b */ /* 0x004fda0003f0d000 */
[----:B------:R-:W-:Y:S05]  /*0160*/  @!P0 EXIT ;  /* 0x000000000000894d */ /* 0x000fea0003800000 */
[----:B------:R-:W0:Y:S02]  /*0170*/  LDC.64 R2, c[0x0][0x390] ;  /* 0x0000e400ff027b82 */ /* 0x000e240000000a00 */
[----:B0-----:R-:W-:Y:S01]  /*0180*/  STG.E.U8 desc[UR4][R2.64], RZ ;  /* 0x000000ff02007986 */ /* 0x001fe2000c101104 */
[----:B------:R-:W-:Y:S05]  /*0190*/  EXIT ;  /* 0x000000000000794d */ /* 0x000fea0003800000 */
.L_x_1:
        /* <DEDUP_REMOVED lines=14> */
.L_x_6:


//--------------------- .text._Z11isSymmetricPKfiiPb --------------------------
	.section	.text._Z11isSymmetricPKfiiPb,"ax",@progbits
	.align	128
        .global         _Z11isSymmetricPKfiiPb
        .type           _Z11isSymmetricPKfiiPb,@function
        .size           _Z11isSymmetricPKfiiPb,(.L_x_7 - _Z11isSymmetricPKfiiPb)
        .other          _Z11isSymmetricPKfiiPb,@"STO_CUDA_ENTRY STV_DEFAULT"
_Z11isSymmetricPKfiiPb:
.text._Z11isSymmetricPKfiiPb:
        /* <DEDUP_REMOVED lines=21> */
[----:B--2---:R-:W-:-:S13]  /*0150*/  FSETP.NEU.AND P0, PT, R2, R5, PT ;  /* 0x000000050200720b */ /* 0x004fda0003f0d000 */
[----:B------:R-:W-:Y:S05]  /*0160*/  @!P0 EXIT ;  /* 0x000000000000894d */ /* 0x000fea0003800000 */
[----:B------:R-:W0:Y:S02]  /*0170*/  LDC.64 R2, c[0x0][0x390] ;  /* 0x0000e400ff027b82 */ /* 0x000e240000000a00 */
[----:B0-----:R-:W-:Y:S01]  /*0180*/  STG.E.U8 desc[UR4][R2.64], RZ ;  /* 0x000000ff02007986 */ /* 0x001fe2000c101104 */
[----:B------:R-:W-:Y:S05]  /*0190*/  EXIT ;  /* 0x000000000000794d */ /* 0x000fea0003800000 */
.L_x_2:
        /* <DEDUP_REMOVED lines=14> */
.L_x_7:


//--------------------- .text._Z10isDiagonalPKfiiPb --------------------------
	.section	.text._Z10isDiagonalPKfiiPb,"ax",@progbits
	.align	128
        .global         _Z10isDiagonalPKfiiPb
        .type           _Z10isDiagonalPKfiiPb,@function
        .size           _Z10isDiagonalPKfiiPb,(.L_x_8 - _Z10isDiagonalPKfiiPb)
        .other          _Z10isDiagonalPKfiiPb,@"STO_CUDA_ENTRY STV_DEFAULT"
_Z10isDiagonalPKfiiPb:
.text._Z10isDiagonalPKfiiPb:
        /* <DEDUP_REMOVED lines=11> */
[----:B------:R-:W-:-:S04]  /*00b0*/  ISETP.GE.OR P0, PT, R5, UR6, P0 ;  /* 0x0000000605007c0c */ /* 0x000fc80008706670 */
[----:B------:R-:W-:-:S13]  /*00c0*/  ISETP.EQ.OR P0, PT, R0, R5, P0 ;  /* 0x000000050000720c */ /* 0x000fda0000702670 */
[----:B------:R-:W-:Y:S05]  /*00d0*/  @P0 EXIT ;  /* 0x000000000000094d */ /* 0x000fea0003800000 */
[----:B------:R-:W0:Y:S01]  /*00e0*/  LDC.64 R2, c[0x0][0x380] ;  /* 0x0000e000ff027b82 */ /* 0x000e220000000a00 */
[----:B------:R-:W1:Y:S01]  /*00f0*/  LDCU.64 UR4, c[0x0][0x358] ;  /* 0x00006b00ff0477ac */ /* 0x000e620008000a00 */
[----:B------:R-:W-:-:S04]  /*0100*/  IMAD R5, R0, UR6, R5 ;  /* 0x0000000600057c24 */ /* 0x000fc8000f8e0205 */
[----:B0-----:R-:W-:-:S06]  /*0110*/  IMAD.WIDE R2, R5, 0x4, R2 ;  /* 0x0000000405027825 */ /* 0x001fcc00078e0202 */
[----:B-1----:R-:W2:Y:S02]  /*0120*/  LDG.E R2, desc[UR4][R2.64] ;  /* 0x0000000402027981 */ /* 0x002ea4000c1e1900 */
[----:B--2---:R-:W-:-:S13]  /*0130*/  FSETP.NEU.AND P0, PT, R2, RZ, PT ;  /* 0x000000ff0200720b */ /* 0x004fda0003f0d000 */
[----:B------:R-:W-:Y:S05]  /*0140*/  @!P0 EXIT ;  /* 0x000000000000894d */ /* 0x000fea0003800000 */
[----:B------:R-:W0:Y:S02]  /*0150*/  LDC.64 R2, c[0x0][0x390] ;  /* 0x0000e400ff027b82 */ /* 0x000e240000000a00 */
[----:B0-----:R-:W-:Y:S01]  /*0160*/  STG.E.U8 desc[UR4][R2.64], RZ ;  /* 0x000000ff02007986 */ /* 0x001fe2000c101104 */
[----:B------:R-:W-:Y:S05]  /*0170*/  EXIT ;  /* 0x000000000000794d */ /* 0x000fea0003800000 */
.L_x_3:
        /* <DEDUP_REMOVED lines=16> */
.L_x_8:


//--------------------- .text._Z10isToeplitzPKfiiPb --------------------------
	.section	.text._Z10isToeplitzPKfiiPb,"ax",@progbits
	.align	128
        .global         _Z10isToeplitzPKfiiPb
        .type           _Z10isToeplitzPKfiiPb,@function
        .size           _Z10isToeplitzPKfiiPb,(.L_x_9 - _Z10isToeplitzPKfiiPb)
        .other          _Z10isToeplitzPKfiiPb,@"STO_CUDA_ENTRY STV_DEFAULT"
_Z10isToeplitzPKfiiPb:
.text._Z10isToeplitzPKfiiPb:
[----:B------:R-:W-:Y:S01]  /*0000*/  LDC R1, c[0x0][0x37c] ;  /* 0x0000df00ff017b82 */ /* 0x000fe20000000800 */
[----:B------:R-:W0:Y:S07]  /*0010*/  S2R R0, SR_TID.Y ;  /* 0x0000000000007919 */ /* 0x000e2e0000002200 */
[----:B------:R-:W0:Y:S01]  /*0020*/  S2UR UR4, SR_CTAID.Y ;  /* 0x00000000000479c3 */ /* 0x000e220000002600 */
[----:B------:R-:W1:Y:S07]  /*0030*/  S2R R2, SR_TID.X ;  /* 0x0000000000027919 */ /* 0x000e6e0000002100 */
[----:B------:R-:W0:Y:S08]  /*0040*/  LDC R5, c[0x0][0x364] ;  /* 0x0000d900ff057b82 */ /* 0x000e300000000800 */
[----:B------:R-:W1:Y:S08]  /*0050*/  S2UR UR5, SR_CTAID.X ;  /* 0x00000000000579c3 */ /* 0x000e700000002500 */
[----:B------:R-:W1:Y:S08]  /*0060*/  LDC R7, c[0x0][0x360] ;  /* 0x0000d800ff077b82 */ /* 0x000e700000000800 */
[----:B------:R-:W2:Y:S01]  /*0070*/  LDC.64 R8, c[0x0][0x388] ;  /* 0x0000e200ff087b82 */ /* 0x000ea20000000a00 */
[----:B0-----:R-:W-:-:S02]  /*0080*/  IMAD R5, R5, UR4, R0 ;  /* 0x0000000405057c24 */ /* 0x001fc4000f8e0200 */
[----:B-1----:R-:W-:-:S03]  /*0090*/  IMAD R7, R7, UR5, R2 ;  /* 0x0000000507077c24 */ /* 0x002fc6000f8e0202 */
[----:B--2---:R-:W-:-:S04]  /*00a0*/  ISETP.GE.AND P0, PT, R5, R9, PT ;  /* 0x000000090500720c */ /* 0x004fc80003f06270 */
[----:B------:R-:W-:-:S13]  /*00b0*/  ISETP.GE.OR P0, PT, R7, R8, P0 ;  /* 0x000000080700720c */ /* 0x000fda0000706670 */
[----:B------:R-:W-:Y:S05]  /*00c0*/  @P0 EXIT ;  /* 0x000000000000094d */ /* 0x000fea0003800000 */
[----:B------:R-:W-:-:S04]  /*00d0*/  ISETP.GE.AND P0, PT, R7, 0x1, PT ;  /* 0x000000010700780c */ /* 0x000fc80003f06270 */
[----:B------:R-:W-:-:S13]  /*00e0*/  ISETP.EQ.OR P0, PT, R5, RZ, !P0 ;  /* 0x000000ff0500720c */ /* 0x000fda0004702670 */
[----:B------:R-:W-:Y:S05]  /*00f0*/  @P0 EXIT ;  /* 0x000000000000094d */ /* 0x000fea0003800000 */
[----:B------:R-:W0:Y:S01]  /*0100*/  LDC.64 R2, c[0x0][0x380] ;  /* 0x0000e000ff027b82 */ /* 0x000e220000000a00 */
[----:B------:R-:W1:Y:S01]  /*0110*/  LDCU.64 UR6, c[0x0][0x380] ;  /* 0x00007000ff0677ac */ /* 0x000e620008000a00 */
[CC--:B------:R-:W-:Y:S02]  /*0120*/  IMAD R0, R5.reuse, R8.reuse, -R8 ;  /* 0x0000000805007224 */ /* 0x0c0fe400078e0a08 */
[----:B------:R-:W-:Y:S01]  /*0130*/  IMAD R5, R5, R8, R7 ;  /* 0x0000000805057224 */ /* 0x000fe200078e0207 */
[----:B------:R-:W2:Y:S02]  /*0140*/  LDCU.64 UR4, c[0x0][0x358] ;  /* 0x00006b00ff0477ac */ /* 0x000ea40008000a00 */
[----:B------:R-:W-:-:S04]  /*0150*/  IADD3 R6, P0, PT, R7, R0, RZ ;  /* 0x0000000007067210 */ /* 0x000fc80007f1e0ff */
[----:B------:R-:W-:Y:S02]  /*0160*/  LEA.HI.X.SX32 R7, R0, RZ, 0x1, P0 ;  /* 0x000000ff00077211 */ /* 0x000fe400000f0eff */
[----:B-1----:R-:W-:Y:S01]  /*0170*/  LEA R4, P0, R6, UR6, 0x2 ;  /* 0x0000000606047c11 */ /* 0x002fe2000f8010ff */
[----:B0-----:R-:W-:-:S03]  /*0180*/  IMAD.WIDE R2, R5, 0x4, R2 ;  /* 0x0000000405027825 */ /* 0x001fc600078e0202 */
[----:B------:R-:W-:-:S03]  /*0190*/  LEA.HI.X R5, R6, UR7, R7, 0x2, P0 ;  /* 0x0000000706057c11 */ /* 0x000fc600080f1407 */
[----:B--2---:R-:W2:Y:S04]  /*01a0*/  LDG.E R2, desc[UR4][R2.64] ;  /* 0x0000000402027981 */ /* 0x004ea8000c1e1900 */
[----:B------:R-:W2:Y:S02]  /*01b0*/  LDG.E R5, desc[UR4][R4.64+-0x4] ;  /* 0xfffffc0404057981 */ /* 0x000ea4000c1e1900 */
[----:B--2---:R-:W-:-:S13]  /*01c0*/  FSETP.NEU.AND P0, PT, R2, R5, PT ;  /* 0x000000050200720b */ /* 0x004fda0003f0d000 */
[----:B------:R-:W-:Y:S05]  /*01d0*/  @!P0 EXIT ;  /* 0x000000000000894d */ /* 0x000fea0003800000 */
[----:B------:R-:W0:Y:S02]  /*01e0*/  LDC.64 R2, c[0x0][0x390] ;  /* 0x0000e400ff027b82 */ /* 0x000e240000000a00 */
[----:B0-----:R-:W-:Y:S01]  /*01f0*/  STG.E.U8 desc[UR4][R2.64], RZ ;  /* 0x000000ff02007986 */ /* 0x001fe2000c101104 */
[----:B------:R-:W-:Y:S05]  /*0200*/  EXIT ;  /* 0x000000000000794d */ /* 0x000fea0003800000 */
.L_x_4:
        /* <DEDUP_REMOVED lines=15> */
.L_x_9:


//--------------------- .nv.shared.reserved.0     --------------------------
	.section	.nv.shared.reserved.0,"aw",@nobits
	.weak		__nv_reservedSMEM_offset_0_alias
	.size		__nv_reservedSMEM_offset_0_alias, 0, 64
	.other		__nv_reservedSMEM_offset_0_alias,@"STO_CUDA_RESERVED_SHARED STV_DEFAULT"
__nv_reservedSMEM_offset_0_alias:
	.zero		0
	.zero		64


//--------------------- .nv.constant0._Z12isIdempotentPKfiiPb --------------------------
	.section	.nv.constant0._Z12isIdempotentPKfiiPb,"a",@progbits
	.sectionflags	@""
	.align	4
.nv.constant0._Z12isIdempotentPKfiiPb:
	.zero		920


//--------------------- .nv.constant0._Z15isSkewSymmetricPKfiiPb --------------------------
	.section	.nv.constant0._Z15isSkewSymmetricPKfiiPb,"a",@progbits
	.sectionflags	@""
	.align	4
.nv.constant0._Z15isSkewSymmetricPKfiiPb:
	.zero		920


//--------------------- .nv.constant0._Z11isSymmetricPKfiiPb --------------------------
	.section	.nv.constant0._Z11isSymmetricPKfiiPb,"a",@progbits
	.sectionflags	@""
	.align	4
.nv.constant0._Z11isSymmetricPKfiiPb:
	.zero		920


//--------------------- .nv.constant0._Z10isDiagonalPKfiiPb --------------------------
	.section	.nv.constant0._Z10isDiagonalPKfiiPb,"a",@progbits
	.sectionflags	@""
	.align	4
.nv.constant0._Z10isDiagonalPKfiiPb:
	.zero		920


//--------------------- .nv.constant0._Z10isToeplitzPKfiiPb --------------------------
	.section	.nv.constant0._Z10isToeplitzPKfiiPb,"a",@progbits
	.sectionflags	@""
	.align	4
.nv.constant0._Z10isToeplitzPKfiiPb:
	.zero		920


//--------------------- SYMBOLS --------------------------

	.type		.nv.reservedSmem.offset0,@object
	.size		.nv.reservedSmem.offset0,0x4
